	.headerflags	@"EF_CUDA_TEXMODE_UNIFIED EF_CUDA_64BIT_ADDRESS EF_CUDA_SM89 EF_CUDA_VIRTUAL_SM(EF_CUDA_SM89)"
	.elftype	@"ET_EXEC"


//--------------------- .nv.info                  --------------------------
	.section	.nv.info,"",@"SHT_CUDA_INFO"
	.align	4


	//----- nvinfo : EIATTR_REGCOUNT
	.align		4
        /*0000*/ 	.byte	0x04, 0x2f
        /*0002*/ 	.short	(.L_1 - .L_0)
	.align		4
.L_0:
        /*0004*/ 	.word	index@(triton__0d1d2de)
        /*0008*/ 	.word	0x0000000e


	//----- nvinfo : EIATTR_MAX_STACK_SIZE
	.align		4
.L_1:
        /*000c*/ 	.byte	0x04, 0x23
        /*000e*/ 	.short	(.L_3 - .L_2)
	.align		4
.L_2:
        /*0010*/ 	.word	index@(triton__0d1d2de)
        /*0014*/ 	.word	0x00000000


	//----- nvinfo : EIATTR_MIN_STACK_SIZE
	.align		4
.L_3:
        /*0018*/ 	.byte	0x04, 0x12
        /*001a*/ 	.short	(.L_5 - .L_4)
	.align		4
.L_4:
        /*001c*/ 	.word	index@(triton__0d1d2de)
        /*0020*/ 	.word	0x00000000


	//----- nvinfo : EIATTR_FRAME_SIZE
	.align		4
.L_5:
        /*0024*/ 	.byte	0x04, 0x11
        /*0026*/ 	.short	(.L_7 - .L_6)
	.align		4
.L_6:
        /*0028*/ 	.word	index@(triton__0d1d2de)
        /*002c*/ 	.word	0x00000000
.L_7:


//--------------------- .nv.info.triton__0d1d2de  --------------------------
	.section	.nv.info.triton__0d1d2de,"",@"SHT_CUDA_INFO"
	.align	4


	//----- nvinfo : EIATTR_CUDA_API_VERSION
	.align		4
        /*0000*/ 	.byte	0x04, 0x37
        /*0002*/ 	.short	(.L_9 - .L_8)
.L_8:
        /*0004*/ 	.word	0x0000007b


	//----- nvinfo : EIATTR_PARAM_CBANK
	.align		4
.L_9:
        /*0008*/ 	.byte	0x04, 0x0a
        /*000a*/ 	.short	(.L_11 - .L_10)
	.align		4
.L_10:
        /*000c*/ 	.word	index@(.nv.constant0.triton__0d1d2de)
        /*0010*/ 	.short	0x0160
        /*0012*/ 	.short	0x0014


	//----- nvinfo : EIATTR_CBANK_PARAM_SIZE
	.align		4
.L_11:
        /*0014*/ 	.byte	0x03, 0x19
        /*0016*/ 	.short	0x0014


	//----- nvinfo : EIATTR_KPARAM_INFO
	.align		4
        /*0018*/ 	.byte	0x04, 0x17
        /*001a*/ 	.short	(.L_13 - .L_12)
.L_12:
        /*001c*/ 	.word	0x00000000
        /*0020*/ 	.short	0x0002
        /*0022*/ 	.short	0x0010
        /*0024*/ 	.byte	0x00, 0xf0, 0x11, 0x00


	//----- nvinfo : EIATTR_KPARAM_INFO
	.align		4
.L_13:
        /*0028*/ 	.byte	0x04, 0x17
        /*002a*/ 	.short	(.L_15 - .L_14)
.L_14:
        /*002c*/ 	.word	0x00000000
        /*0030*/ 	.short	0x0001
        /*0032*/ 	.short	0x0008
        /*0034*/ 	.byte	0x00, 0xf0, 0x21, 0x00


	//----- nvinfo : EIATTR_KPARAM_INFO
	.align		4
.L_15:
        /*0038*/ 	.byte	0x04, 0x17
        /*003a*/ 	.short	(.L_17 - .L_16)
.L_16:
        /*003c*/ 	.word	0x00000000
        /*0040*/ 	.short	0x0000
        /*0042*/ 	.short	0x0000
        /*0044*/ 	.byte	0x00, 0xf0, 0x21, 0x00


	//----- nvinfo : EIATTR_MAXREG_COUNT
	.align		4
.L_17:
        /*0048*/ 	.byte	0x03, 0x1b
        /*004a*/ 	.short	0x00ff


	//----- nvinfo : EIATTR_EXIT_INSTR_OFFSETS
	.align		4
        /*004c*/ 	.byte	0x04, 0x1c
        /*004e*/ 	.short	(.L_19 - .L_18)


	//   ....[0]....
.L_18:
        /*0050*/ 	.word	0x00000160


	//   ....[1]....
        /*0054*/ 	.word	0x00000180


	//----- nvinfo : EIATTR_MAX_THREADS
	.align		4
.L_19:
        /*0058*/ 	.byte	0x04, 0x05
        /*005a*/ 	.short	(.L_21 - .L_20)
.L_20:
        /*005c*/ 	.word	0x00000080
        /*0060*/ 	.word	0x00000001
        /*0064*/ 	.word	0x00000001
.L_21:


//--------------------- .nv.rel.action            --------------------------
	.section	.nv.rel.action,"",@"SHT_CUDA_RELOCINFO"
	.align	8
	.sectionentsize	8
        /*0000*/ 	.byte	0x73, 0x00, 0x00, 0x00, 0x00, 0x00, 0x00, 0x00, 0x00, 0x00, 0x00, 0x11, 0x25, 0x00, 0x05, 0x36


//--------------------- .nv.constant0.triton__0d1d2de --------------------------
	.section	.nv.constant0.triton__0d1d2de,"a",@progbits
	.align	4
.nv.constant0.triton__0d1d2de:
	.zero		372


//--------------------- .text.triton__0d1d2de     --------------------------
	.section	.text.triton__0d1d2de,"ax",@progbits
	.sectioninfo	@"SHI_REGISTERS=14"
	.align	128
        .global         triton__0d1d2de
        .type           triton__0d1d2de,@function
        .size           triton__0d1d2de,(.L_x_1 - triton__0d1d2de)
        .other          triton__0d1d2de,@"STO_CUDA_ENTRY STV_DEFAULT"
triton__0d1d2de:
.text.triton__0d1d2de:
[----:B------:R-:W-:-:S02]  /*0000*/  IMAD.MOV.U32 R1, RZ, RZ, c[0x0][0x28] ;  /* 0x00000a00ff017624 */ /* 0x000fc400078e00ff */
[----:B------:R-:W0:Y:S01]  /*0010*/  S2R R0, SR_TID.X ;  /* 0x0000000000007919 */ /* 0x000e220000002100 */
[----:B------:R-:W-:Y:S01]  /*0020*/  IMAD.MOV.U32 R11, RZ, RZ, 0x4 ;  /* 0x00000004ff0b7424 */ /* 0x000fe200078e00ff */
[----:B------:R-:W-:Y:S01]  /*0030*/  CS2R R6, SRZ ;  /* 0x0000000000067805 */ /* 0x000fe2000001ff00 */
[----:B------:R-:W-:Y:S01]  /*0040*/  ULDC.64 UR4, c[0x0][0x118] ;  /* 0x0000460000047ab9 */ /* 0x000fe20000000a00 */
[----:B------:R-:W1:Y:S01]  /*0050*/  S2R R3, SR_CTAID.X ;  /* 0x0000000000037919 */ /* 0x000e620000002500 */
[----:B0-----:R-:W-:-:S05]  /*0060*/  LOP3.LUT R0, R0, 0x7f, RZ, 0xc0, !PT ;  /* 0x0000007f00007812 */ /* 0x001fca00078ec0ff */
[----:B-1----:R-:W-:-:S05]  /*0070*/  IMAD R0, R3, 0x80, R0 ;  /* 0x0000008003007824 */ /* 0x002fca00078e0200 */
[C---:B------:R-:W-:Y:S02]  /*0080*/  IADD3 R4, R0.reuse, -0xa0, RZ ;  /* 0xffffff6000047810 */ /* 0x040fe40007ffe0ff */
[----:B------:R-:W-:Y:S02]  /*0090*/  ISETP.GE.AND P1, PT, R0, 0xa0, PT ;  /* 0x000000a00000780c */ /* 0x000fe40003f26270 */
[C---:B------:R-:W-:Y:S01]  /*00a0*/  ISETP.GE.U32.AND P2, PT, R4.reuse, 0xa0, PT ;  /* 0x000000a00400780c */ /* 0x040fe20003f46070 */
[----:B------:R-:W-:Y:S01]  /*00b0*/  IMAD.WIDE R4, R4, R11, c[0x0][0x160] ;  /* 0x0000580004047625 */ /* 0x000fe200078e020b */
[----:B------:R-:W-:-:S05]  /*00c0*/  IADD3 R2, R0, 0xa0, RZ ;  /* 0x000000a000027810 */ /* 0x000fca0007ffe0ff */
[----:B------:R-:W-:-:S05]  /*00d0*/  IMAD.WIDE R2, R2, R11, c[0x0][0x160] ;  /* 0x0000580002027625 */ /* 0x000fca00078e020b */
[----:B------:R-:W2:Y:S04]  /*00e0*/  @!P1 LDG.E R6, [R2.64] ;  /* 0x0000000402069981 */ /* 0x000ea8000c1e1900 */
[----:B------:R-:W3:Y:S01]  /*00f0*/  @!P2 LDG.E R7, [R4.64] ;  /* 0x000000040407a981 */ /* 0x000ee2000c1e1900 */
[C---:B------:R-:W-:Y:S02]  /*0100*/  ISETP.GE.AND P3, PT, R0.reuse, 0x140, PT ;  /* 0x000001400000780c */ /* 0x040fe40003f66270 */
[----:B------:R-:W-:Y:S02]  /*0110*/  ISETP.GT.AND P0, PT, R0, 0x9f, PT ;  /* 0x0000009f0000780c */ /* 0x000fe40003f04270 */
[----:B--2---:R-:W-:Y:S02]  /*0120*/  SEL R9, R6, RZ, !P1 ;  /* 0x000000ff06097207 */ /* 0x004fe40004800000 */
[----:B---3--:R-:W-:Y:S01]  /*0130*/  SEL R8, R7, RZ, !P2 ;  /* 0x000000ff07087207 */ /* 0x008fe20005000000 */
[----:B------:R-:W-:-:S03]  /*0140*/  IMAD.WIDE R6, R0, R11, c[0x0][0x168] ;  /* 0x00005a0000067625 */ /* 0x000fc600078e020b */
[----:B------:R-:W-:-:S03]  /*0150*/  @P1 SEL R9, R8, RZ, P0 ;  /* 0x000000ff08091207 */ /* 0x000fc60000000000 */
[----:B------:R-:W-:Y:S05]  /*0160*/  @P3 EXIT ;  /* 0x000000000000394d */ /* 0x000fea0003800000 */
[----:B------:R-:W-:Y:S01]  /*0170*/  STG.E [R6.64], R9 ;  /* 0x0000000906007986 */ /* 0x000fe2000c101904 */
[----:B------:R-:W-:Y:S05]  /*0180*/  EXIT ;  /* 0x000000000000794d */ /* 0x000fea0003800000 */
.L_x_0:
[----:B------:R-:W-:-:S00]  /*0190*/  BRA `(.L_x_0) ;  /* 0xfffffff000007947 */ /* 0x000fc0000383ffff */
[----:B------:R-:W-:-:S00]  /*01a0*/  NOP ;  /* 0x0000000000007918 */ /* 0x000fc00000000000 */
        /* <DEDUP_REMOVED lines=13> */
.L_x_1:
